	.headerflags	@"EF_CUDA_TEXMODE_UNIFIED EF_CUDA_64BIT_ADDRESS EF_CUDA_ACCELERATORS EF_CUDA_SM90 EF_CUDA_VIRTUAL_SM(EF_CUDA_SM90)"
	.elftype	@"ET_EXEC"


//--------------------- .nv.info                  --------------------------
	.section	.nv.info,"",@"SHT_CUDA_INFO"
	.align	4


	//----- nvinfo : EIATTR_REGCOUNT
	.align		4
        /*0000*/ 	.byte	0x04, 0x2f
        /*0002*/ 	.short	(.L_1 - .L_0)
	.align		4
.L_0:
        /*0004*/ 	.word	index@(triton_poi_fused_convolution_21)
        /*0008*/ 	.word	0x0000000e


	//----- nvinfo : EIATTR_MIN_STACK_SIZE
	.align		4
.L_1:
        /*000c*/ 	.byte	0x04, 0x12
        /*000e*/ 	.short	(.L_3 - .L_2)
	.align		4
.L_2:
        /*0010*/ 	.word	index@(triton_poi_fused_convolution_21)
        /*0014*/ 	.word	0x00000000


	//----- nvinfo : EIATTR_FRAME_SIZE
	.align		4
.L_3:
        /*0018*/ 	.byte	0x04, 0x11
        /*001a*/ 	.short	(.L_5 - .L_4)
	.align		4
.L_4:
        /*001c*/ 	.word	index@(triton_poi_fused_convolution_21)
        /*0020*/ 	.word	0x00000000


	//----- nvinfo : EIATTR_MIN_STACK_SIZE
	.align		4
.L_5:
        /*0024*/ 	.byte	0x04, 0x12
        /*0026*/ 	.short	(.L_7 - .L_6)
	.align		4
.L_6:
        /*0028*/ 	.word	index@(triton_poi_fused_convolution_21)
        /*002c*/ 	.word	0x00000000
.L_7:


//--------------------- .nv.info.triton_poi_fused_convolution_21 --------------------------
	.section	.nv.info.triton_poi_fused_convolution_21,"",@"SHT_CUDA_INFO"
	.sectionflags	@""
	.align	4


	//----- nvinfo : EIATTR_CUDA_API_VERSION
	.align		4
        /*0000*/ 	.byte	0x04, 0x37
        /*0002*/ 	.short	(.L_9 - .L_8)
.L_8:
        /*0004*/ 	.word	0x0000007c


	//----- nvinfo : EIATTR_KPARAM_INFO
	.align		4
.L_9:
        /*0008*/ 	.byte	0x04, 0x17
        /*000a*/ 	.short	(.L_11 - .L_10)
.L_10:
        /*000c*/ 	.word	0x00000000
        /*0010*/ 	.short	0x0002
        /*0012*/ 	.short	0x0010
        /*0014*/ 	.byte	0x00, 0xf0, 0x11, 0x00


	//----- nvinfo : EIATTR_KPARAM_INFO
	.align		4
.L_11:
        /*0018*/ 	.byte	0x04, 0x17
        /*001a*/ 	.short	(.L_13 - .L_12)
.L_12:
        /*001c*/ 	.word	0x00000000
        /*0020*/ 	.short	0x0001
        /*0022*/ 	.short	0x0008
        /*0024*/ 	.byte	0x00, 0xf4, 0x21, 0x00


	//----- nvinfo : EIATTR_KPARAM_INFO
	.align		4
.L_13:
        /*0028*/ 	.byte	0x04, 0x17
        /*002a*/ 	.short	(.L_15 - .L_14)
.L_14:
        /*002c*/ 	.word	0x00000000
        /*0030*/ 	.short	0x0000
        /*0032*/ 	.short	0x0000
        /*0034*/ 	.byte	0x00, 0xf4, 0x21, 0x00


	//----- nvinfo : EIATTR_SPARSE_MMA_MASK
	.align		4
.L_15:
        /*0038*/ 	.byte	0x03, 0x50
        /*003a*/ 	.short	0x0000


	//----- nvinfo : EIATTR_MAXREG_COUNT
	.align		4
        /*003c*/ 	.byte	0x03, 0x1b
        /*003e*/ 	.short	0x00ff


	//----- nvinfo : EIATTR_EXIT_INSTR_OFFSETS
	.align		4
        /*0040*/ 	.byte	0x04, 0x1c
        /*0042*/ 	.short	(.L_17 - .L_16)


	//   ....[0]....
.L_16:
        /*0044*/ 	.word	0x00000190


	//----- nvinfo : EIATTR_REQNTID
	.align		4
.L_17:
        /*0048*/ 	.byte	0x04, 0x10
        /*004a*/ 	.short	(.L_19 - .L_18)
.L_18:
        /*004c*/ 	.word	0x00000080
        /*0050*/ 	.word	0x00000001
        /*0054*/ 	.word	0x00000001


	//----- nvinfo : EIATTR_CBANK_PARAM_SIZE
	.align		4
.L_19:
        /*0058*/ 	.byte	0x03, 0x19
        /*005a*/ 	.short	0x0014


	//----- nvinfo : EIATTR_PARAM_CBANK
	.align		4
        /*005c*/ 	.byte	0x04, 0x0a
        /*005e*/ 	.short	(.L_21 - .L_20)
	.align		4
.L_20:
        /*0060*/ 	.word	index@(.nv.constant0.triton_poi_fused_convolution_21)
        /*0064*/ 	.short	0x0210
        /*0066*/ 	.short	0x0014


	//----- nvinfo : EIATTR_SW_WAR
	.align		4
.L_21:
        /*0068*/ 	.byte	0x04, 0x36
        /*006a*/ 	.short	(.L_23 - .L_22)
.L_22:
        /*006c*/ 	.word	0x00000008
.L_23:


//--------------------- .nv.callgraph             --------------------------
	.section	.nv.callgraph,"",@"SHT_CUDA_CALLGRAPH"
	.align	4
	.sectionentsize	8
	.align		4
        /*0000*/ 	.word	0x00000000
	.align		4
        /*0004*/ 	.word	0xffffffff
	.align		4
        /*0008*/ 	.word	0x00000000
	.align		4
        /*000c*/ 	.word	0xfffffffe
	.align		4
        /*0010*/ 	.word	0x00000000
	.align		4
        /*0014*/ 	.word	0xfffffffd
	.align		4
        /*0018*/ 	.word	0x00000000
	.align		4
        /*001c*/ 	.word	0xfffffffc


//--------------------- .text.triton_poi_fused_convolution_21 --------------------------
	.section	.text.triton_poi_fused_convolution_21,"ax",@progbits
	.align	128
        .global         triton_poi_fused_convolution_21
        .type           triton_poi_fused_convolution_21,@function
        .size           triton_poi_fused_convolution_21,(.L_x_1 - triton_poi_fused_convolution_21)
        .other          triton_poi_fused_convolution_21,@"STO_CUDA_ENTRY STV_DEFAULT"
triton_poi_fused_convolution_21:
.text.triton_poi_fused_convolution_21:
[----:B------:R-:W-:Y:S01]  /*0000*/  LDC R1, c[0x0][0x28] ;  /* 0x00000a00ff017b82 */ /* 0x000fe20000000800 */
[----:B------:R-:W1:Y:S07]  /*0010*/  S2R R0, SR_TID.X ;  /* 0x0000000000007919 */ /* 0x000e6e0000002100 */
[----:B------:R-:W2:Y:S01]  /*0020*/  LDC.64 R4, c[0x0][0x218] ;  /* 0x00008600ff047b82 */ /* 0x000ea20000000a00 */
[----:B------:R-:W-:Y:S01]  /*0030*/  ULDC.64 UR4, c[0x0][0x208] ;  /* 0x0000820000047ab9 */ /* 0x000fe20000000a00 */
[----:B------:R-:W3:Y:S06]  /*0040*/  S2R R7, SR_CTAID.X ;  /* 0x0000000000077919 */ /* 0x000eec0000002500 */
[----:B------:R-:W4:Y:S01]  /*0050*/  LDC.64 R2, c[0x0][0x210] ;  /* 0x00008400ff027b82 */ /* 0x000f220000000a00 */
[----:B-1----:R-:W-:-:S02]  /*0060*/  SHF.L.U32 R0, R0, 0x2, RZ ;  /* 0x0000000200007819 */ /* 0x002fc400000006ff */
[----:B---3--:R-:W-:Y:S02]  /*0070*/  SHF.R.S32.HI R6, RZ, 0x16, R7 ;  /* 0x00000016ff067819 */ /* 0x008fe40000011407 */
[----:B------:R-:W-:Y:S02]  /*0080*/  LOP3.LUT R0, R0, 0x1fc, RZ, 0xc0, !PT ;  /* 0x000001fc00007812 */ /* 0x000fe400078ec0ff */
[----:B------:R-:W-:Y:S02]  /*0090*/  SGXT R6, R6, 0x1 ;  /* 0x000000010606781a */ /* 0x000fe40000000200 */
[----:B------:R-:W-:-:S04]  /*00a0*/  LEA R7, R7, R0, 0x9 ;  /* 0x0000000007077211 */ /* 0x000fc800078e48ff */
[----:B------:R-:W-:Y:S01]  /*00b0*/  LEA.HI R6, R6, R7, RZ, 0xc ;  /* 0x0000000706067211 */ /* 0x000fe200078f60ff */
[----:B----4-:R-:W-:-:S03]  /*00c0*/  IMAD.WIDE R2, R7, 0x4, R2 ;  /* 0x0000000407027825 */ /* 0x010fc600078e0202 */
[----:B------:R-:W-:-:S05]  /*00d0*/  SHF.R.S32.HI R6, RZ, 0xc, R6 ;  /* 0x0000000cff067819 */ /* 0x000fca0000011406 */
[----:B------:R-:W-:-:S05]  /*00e0*/  IMAD.HI R0, R6, 0x55555556, RZ ;  /* 0x5555555606007827 */ /* 0x000fca00078e02ff */
[----:B------:R-:W-:-:S05]  /*00f0*/  LEA.HI R9, R0, R0, RZ, 0x1 ;  /* 0x0000000000097211 */ /* 0x000fca00078f08ff */
[----:B------:R-:W-:-:S04]  /*0100*/  IMAD R9, R9, -0x3, R6 ;  /* 0xfffffffd09097824 */ /* 0x000fc800078e0206 */
[----:B--2---:R-:W-:Y:S02]  /*0110*/  IMAD.WIDE R4, R9, 0x4, R4 ;  /* 0x0000000409047825 */ /* 0x004fe400078e0204 */
[----:B------:R-:W2:Y:S04]  /*0120*/  LDG.E.128 R8, desc[UR4][R2.64] ;  /* 0x0000000402087981 */ /* 0x000ea8000c1e1d00 */
[----:B------:R-:W2:Y:S02]  /*0130*/  LDG.E.EL R4, desc[UR4][R4.64] ;  /* 0x0000000404047981 */ /* 0x000ea4000c2e1900 */
[--C-:B--2---:R-:W-:Y:S01]  /*0140*/  FADD R8, R8, R4.reuse ;  /* 0x0000000408087221 */ /* 0x104fe20000000000 */
[--C-:B------:R-:W-:Y:S01]  /*0150*/  FADD R9, R9, R4.reuse ;  /* 0x0000000409097221 */ /* 0x100fe20000000000 */
[--C-:B------:R-:W-:Y:S01]  /*0160*/  FADD R10, R10, R4.reuse ;  /* 0x000000040a0a7221 */ /* 0x100fe20000000000 */
[----:B------:R-:W-:-:S05]  /*0170*/  FADD R11, R11, R4 ;  /* 0x000000040b0b7221 */ /* 0x000fca0000000000 */
[----:B------:R-:W-:Y:S01]  /*0180*/  STG.E.128 desc[UR4][R2.64], R8 ;  /* 0x0000000802007986 */ /* 0x000fe2000c101d04 */
[----:B------:R-:W-:Y:S05]  /*0190*/  EXIT ;  /* 0x000000000000794d */ /* 0x000fea0003800000 */
.L_x_0:
[----:B------:R-:W-:-:S00]  /*01a0*/  BRA `(.L_x_0) ;  /* 0xfffffffc00fc7947 */ /* 0x000fc0000383ffff */
[----:B------:R-:W-:-:S00]  /*01b0*/  NOP ;  /* 0x0000000000007918 */ /* 0x000fc00000000000 */
        /* <DEDUP_REMOVED lines=12> */
.L_x_1:


//--------------------- .nv.constant0.triton_poi_fused_convolution_21 --------------------------
	.section	.nv.constant0.triton_poi_fused_convolution_21,"a",@progbits
	.sectionflags	@""
	.align	4
.nv.constant0.triton_poi_fused_convolution_21:
	.zero		548
